	.headerflags	@"EF_CUDA_TEXMODE_UNIFIED EF_CUDA_64BIT_ADDRESS EF_CUDA_ACCELERATORS EF_CUDA_SM90 EF_CUDA_VIRTUAL_SM(EF_CUDA_SM90)"
	.elftype	@"ET_EXEC"


//--------------------- .nv.info                  --------------------------
	.section	.nv.info,"",@"SHT_CUDA_INFO"
	.align	4


	//----- nvinfo : EIATTR_REGCOUNT
	.align		4
        /*0000*/ 	.byte	0x04, 0x2f
        /*0002*/ 	.short	(.L_3 - .L_2)
	.align		4
.L_2:
        /*0004*/ 	.word	index@(triton_poi_fused__native_batch_norm_legit_no_training_add_relu_14)
        /*0008*/ 	.word	0x00000014


	//----- nvinfo : EIATTR_MIN_STACK_SIZE
	.align		4
.L_3:
        /*000c*/ 	.byte	0x04, 0x12
        /*000e*/ 	.short	(.L_5 - .L_4)
	.align		4
.L_4:
        /*0010*/ 	.word	index@(triton_poi_fused__native_batch_norm_legit_no_training_add_relu_14)
        /*0014*/ 	.word	0x00000000


	//----- nvinfo : EIATTR_FRAME_SIZE
	.align		4
.L_5:
        /*0018*/ 	.byte	0x04, 0x11
        /*001a*/ 	.short	(.L_7 - .L_6)
	.align		4
.L_6:
        /*001c*/ 	.word	index@(triton_poi_fused__native_batch_norm_legit_no_training_add_relu_14)
        /*0020*/ 	.word	0x00000000


	//----- nvinfo : EIATTR_MIN_STACK_SIZE
	.align		4
.L_7:
        /*0024*/ 	.byte	0x04, 0x12
        /*0026*/ 	.short	(.L_9 - .L_8)
	.align		4
.L_8:
        /*0028*/ 	.word	index@(triton_poi_fused__native_batch_norm_legit_no_training_add_relu_14)
        /*002c*/ 	.word	0x00000000
.L_9:


//--------------------- .nv.info.triton_poi_fused__native_batch_norm_legit_no_training_add_relu_14 --------------------------
	.section	.nv.info.triton_poi_fused__native_batch_norm_legit_no_training_add_relu_14,"",@"SHT_CUDA_INFO"
	.sectionflags	@""
	.align	4


	//----- nvinfo : EIATTR_CUDA_API_VERSION
	.align		4
        /*0000*/ 	.byte	0x04, 0x37
        /*0002*/ 	.short	(.L_11 - .L_10)
.L_10:
        /*0004*/ 	.word	0x0000007c


	//----- nvinfo : EIATTR_KPARAM_INFO
	.align		4
.L_11:
        /*0008*/ 	.byte	0x04, 0x17
        /*000a*/ 	.short	(.L_13 - .L_12)
.L_12:
        /*000c*/ 	.word	0x00000000
        /*0010*/ 	.short	0x0007
        /*0012*/ 	.short	0x0038
        /*0014*/ 	.byte	0x00, 0xf0, 0x11, 0x00


	//----- nvinfo : EIATTR_KPARAM_INFO
	.align		4
.L_13:
        /*0018*/ 	.byte	0x04, 0x17
        /*001a*/ 	.short	(.L_15 - .L_14)
.L_14:
        /*001c*/ 	.word	0x00000000
        /*0020*/ 	.short	0x0006
        /*0022*/ 	.short	0x0030
        /*0024*/ 	.byte	0x00, 0xf4, 0x21, 0x00


	//----- nvinfo : EIATTR_KPARAM_INFO
	.align		4
.L_15:
        /*0028*/ 	.byte	0x04, 0x17
        /*002a*/ 	.short	(.L_17 - .L_16)
.L_16:
        /*002c*/ 	.word	0x00000000
        /*0030*/ 	.short	0x0005
        /*0032*/ 	.short	0x0028
        /*0034*/ 	.byte	0x00, 0xf4, 0x21, 0x00


	//----- nvinfo : EIATTR_KPARAM_INFO
	.align		4
.L_17:
        /*0038*/ 	.byte	0x04, 0x17
        /*003a*/ 	.short	(.L_19 - .L_18)
.L_18:
        /*003c*/ 	.word	0x00000000
        /*0040*/ 	.short	0x0004
        /*0042*/ 	.short	0x0020
        /*0044*/ 	.byte	0x00, 0xf4, 0x21, 0x00


	//----- nvinfo : EIATTR_KPARAM_INFO
	.align		4
.L_19:
        /*0048*/ 	.byte	0x04, 0x17
        /*004a*/ 	.short	(.L_21 - .L_20)
.L_20:
        /*004c*/ 	.word	0x00000000
        /*0050*/ 	.short	0x0003
        /*0052*/ 	.short	0x0018
        /*0054*/ 	.byte	0x00, 0xf4, 0x21, 0x00


	//----- nvinfo : EIATTR_KPARAM_INFO
	.align		4
.L_21:
        /*0058*/ 	.byte	0x04, 0x17
        /*005a*/ 	.short	(.L_23 - .L_22)
.L_22:
        /*005c*/ 	.word	0x00000000
        /*0060*/ 	.short	0x0002
        /*0062*/ 	.short	0x0010
        /*0064*/ 	.byte	0x00, 0xf4, 0x21, 0x00


	//----- nvinfo : EIATTR_KPARAM_INFO
	.align		4
.L_23:
        /*0068*/ 	.byte	0x04, 0x17
        /*006a*/ 	.short	(.L_25 - .L_24)
.L_24:
        /*006c*/ 	.word	0x00000000
        /*0070*/ 	.short	0x0001
        /*0072*/ 	.short	0x0008
        /*0074*/ 	.byte	0x00, 0xf4, 0x21, 0x00


	//----- nvinfo : EIATTR_KPARAM_INFO
	.align		4
.L_25:
        /*0078*/ 	.byte	0x04, 0x17
        /*007a*/ 	.short	(.L_27 - .L_26)
.L_26:
        /*007c*/ 	.word	0x00000000
        /*0080*/ 	.short	0x0000
        /*0082*/ 	.short	0x0000
        /*0084*/ 	.byte	0x00, 0xf4, 0x21, 0x00


	//----- nvinfo : EIATTR_SPARSE_MMA_MASK
	.align		4
.L_27:
        /*0088*/ 	.byte	0x03, 0x50
        /*008a*/ 	.short	0x0000


	//----- nvinfo : EIATTR_MAXREG_COUNT
	.align		4
        /*008c*/ 	.byte	0x03, 0x1b
        /*008e*/ 	.short	0x00ff


	//----- nvinfo : EIATTR_EXIT_INSTR_OFFSETS
	.align		4
        /*0090*/ 	.byte	0x04, 0x1c
        /*0092*/ 	.short	(.L_29 - .L_28)


	//   ....[0]....
.L_28:
        /*0094*/ 	.word	0x000003a0


	//----- nvinfo : EIATTR_REQNTID
	.align		4
.L_29:
        /*0098*/ 	.byte	0x04, 0x10
        /*009a*/ 	.short	(.L_31 - .L_30)
.L_30:
        /*009c*/ 	.word	0x00000080
        /*00a0*/ 	.word	0x00000001
        /*00a4*/ 	.word	0x00000001


	//----- nvinfo : EIATTR_CBANK_PARAM_SIZE
	.align		4
.L_31:
        /*00a8*/ 	.byte	0x03, 0x19
        /*00aa*/ 	.short	0x003c


	//----- nvinfo : EIATTR_PARAM_CBANK
	.align		4
        /*00ac*/ 	.byte	0x04, 0x0a
        /*00ae*/ 	.short	(.L_33 - .L_32)
	.align		4
.L_32:
        /*00b0*/ 	.word	index@(.nv.constant0.triton_poi_fused__native_batch_norm_legit_no_training_add_relu_14)
        /*00b4*/ 	.short	0x0210
        /*00b6*/ 	.short	0x003c


	//----- nvinfo : EIATTR_SW_WAR
	.align		4
.L_33:
        /*00b8*/ 	.byte	0x04, 0x36
        /*00ba*/ 	.short	(.L_35 - .L_34)
.L_34:
        /*00bc*/ 	.word	0x00000008
.L_35:


//--------------------- .nv.callgraph             --------------------------
	.section	.nv.callgraph,"",@"SHT_CUDA_CALLGRAPH"
	.align	4
	.sectionentsize	8
	.align		4
        /*0000*/ 	.word	0x00000000
	.align		4
        /*0004*/ 	.word	0xffffffff
	.align		4
        /*0008*/ 	.word	0x00000000
	.align		4
        /*000c*/ 	.word	0xfffffffe
	.align		4
        /*0010*/ 	.word	0x00000000
	.align		4
        /*0014*/ 	.word	0xfffffffd
	.align		4
        /*0018*/ 	.word	0x00000000
	.align		4
        /*001c*/ 	.word	0xfffffffc


//--------------------- .nv.constant4             --------------------------
	.section	.nv.constant4,"a",@progbits
	.align	8
	.align		8
.nv.constant4:
        /*0000*/ 	.dword	_$_str
	.align		8
        /*0008*/ 	.dword	_$_str_$_2


//--------------------- .text.triton_poi_fused__native_batch_norm_legit_no_training_add_relu_14 --------------------------
	.section	.text.triton_poi_fused__native_batch_norm_legit_no_training_add_relu_14,"ax",@progbits
	.align	128
        .global         triton_poi_fused__native_batch_norm_legit_no_training_add_relu_14
        .type           triton_poi_fused__native_batch_norm_legit_no_training_add_relu_14,@function
        .size           triton_poi_fused__native_batch_norm_legit_no_training_add_relu_14,(.L_x_1 - triton_poi_fused__native_batch_norm_legit_no_training_add_relu_14)
        .other          triton_poi_fused__native_batch_norm_legit_no_training_add_relu_14,@"STO_CUDA_ENTRY STV_DEFAULT"
triton_poi_fused__native_batch_norm_legit_no_training_add_relu_14:
.text.triton_poi_fused__native_batch_norm_legit_no_training_add_relu_14:
[----:B------:R-:W-:Y:S01]  /*0000*/  LDC R1, c[0x0][0x28] ;  /* 0x00000a00ff017b82 */ /* 0x000fe20000000800 */
[----:B------:R-:W1:Y:S07]  /*0010*/  S2R R0, SR_TID.X ;  /* 0x0000000000007919 */ /* 0x000e6e0000002100 */
[----:B------:R-:W2:Y:S01]  /*0020*/  LDC.64 R10, c[0x0][0x220] ;  /* 0x00008800ff0a7b82 */ /* 0x000ea20000000a00 */
[----:B------:R-:W-:Y:S01]  /*0030*/  ULDC.64 UR4, c[0x0][0x208] ;  /* 0x0000820000047ab9 */ /* 0x000fe20000000a00 */
[----:B------:R-:W3:Y:S06]  /*0040*/  S2R R5, SR_CTAID.X ;  /* 0x0000000000057919 */ /* 0x000eec0000002500 */
[----:B------:R-:W4:Y:S08]  /*0050*/  LDC.64 R6, c[0x0][0x210] ;  /* 0x00008400ff067b82 */ /* 0x000f300000000a00 */
[----:B------:R-:W5:Y:S08]  /*0060*/  LDC.64 R8, c[0x0][0x218] ;  /* 0x00008600ff087b82 */ /* 0x000f700000000a00 */
[----:B------:R-:W5:Y:S01]  /*0070*/  LDC.64 R12, c[0x0][0x228] ;  /* 0x00008a00ff0c7b82 */ /* 0x000f620000000a00 */
[----:B-1----:R-:W-:-:S07]  /*0080*/  SHF.L.U32 R0, R0, 0x1, RZ ;  /* 0x0000000100007819 */ /* 0x002fce00000006ff */
[----:B------:R-:W1:Y:S01]  /*0090*/  LDC.64 R14, c[0x0][0x230] ;  /* 0x00008c00ff0e7b82 */ /* 0x000e620000000a00 */
[----:B---3--:R-:W-:Y:S02]  /*00a0*/  SHF.R.S32.HI R3, RZ, 0x17, R5 ;  /* 0x00000017ff037819 */ /* 0x008fe40000011405 */
[----:B------:R-:W-:Y:S02]  /*00b0*/  LOP3.LUT R0, R0, 0xfe, RZ, 0xc0, !PT ;  /* 0x000000fe00007812 */ /* 0x000fe400078ec0ff */
[----:B------:R-:W-:Y:S02]  /*00c0*/  SGXT R3, R3, 0x1 ;  /* 0x000000010303781a */ /* 0x000fe40000000200 */
[----:B------:R-:W-:-:S04]  /*00d0*/  LEA R0, R5, R0, 0x8 ;  /* 0x0000000005007211 */ /* 0x000fc800078e40ff */
[----:B------:R-:W-:-:S04]  /*00e0*/  LEA.HI R3, R3, R0, RZ, 0x6 ;  /* 0x0000000003037211 */ /* 0x000fc800078f30ff */
[----:B------:R-:W-:-:S04]  /*00f0*/  SHF.R.S32.HI R3, RZ, 0x6, R3 ;  /* 0x00000006ff037819 */ /* 0x000fc80000011403 */
[----:B------:R-:W-:-:S04]  /*0100*/  LEA.HI R2, R3, R3, RZ, 0x5 ;  /* 0x0000000303027211 */ /* 0x000fc800078f28ff */
[----:B------:R-:W-:-:S04]  /*0110*/  LOP3.LUT R2, R2, 0xffffffe0, RZ, 0xc0, !PT ;  /* 0xffffffe002027812 */ /* 0x000fc800078ec0ff */
[----:B------:R-:W-:Y:S02]  /*0120*/  IADD3 R17, R3, -R2, RZ ;  /* 0x8000000203117210 */ /* 0x000fe40007ffe0ff */
[----:B------:R-:W3:Y:S03]  /*0130*/  LDC.64 R2, c[0x0][0x238] ;  /* 0x00008e00ff027b82 */ /* 0x000ee60000000a00 */
[----:B--2---:R-:W-:-:S05]  /*0140*/  IMAD.WIDE R10, R17, 0x4, R10 ;  /* 0x00000004110a7825 */ /* 0x004fca00078e020a */
[----:B------:R1:W2:Y:S01]  /*0150*/  LDG.E.EL R4, desc[UR4][R10.64] ;  /* 0x000000040a047981 */ /* 0x0002a2000c2e1900 */
[----:B----4-:R-:W-:-:S04]  /*0160*/  IMAD.WIDE R6, R0, 0x4, R6 ;  /* 0x0000000400067825 */ /* 0x010fc800078e0206 */
[C---:B-----5:R-:W-:Y:S02]  /*0170*/  IMAD.WIDE R8, R17.reuse, 0x4, R8 ;  /* 0x0000000411087825 */ /* 0x060fe400078e0208 */
[----:B------:R-:W4:Y:S02]  /*0180*/  LDG.E.64 R6, desc[UR4][R6.64] ;  /* 0x0000000406067981 */ /* 0x000f24000c1e1b00 */
[C---:B0-----:R-:W-:Y:S02]  /*0190*/  IMAD.WIDE R12, R17.reuse, 0x4, R12 ;  /* 0x00000004110c7825 */ /* 0x041fe400078e020c */
[----:B------:R0:W4:Y:S02]  /*01a0*/  LDG.E.EL R5, desc[UR4][R8.64] ;  /* 0x0000000408057981 */ /* 0x000124000c2e1900 */
[----:B-1----:R-:W-:Y:S02]  /*01b0*/  IMAD.WIDE R10, R17, 0x4, R14 ;  /* 0x00000004110a7825 */ /* 0x002fe400078e020e */
[----:B------:R1:W5:Y:S02]  /*01c0*/  LDG.E.EL R12, desc[UR4][R12.64] ;  /* 0x000000040c0c7981 */ /* 0x000364000c2e1900 */
[----:B---3--:R-:W-:-:S02]  /*01d0*/  IMAD.WIDE R2, R0, 0x4, R2 ;  /* 0x0000000400027825 */ /* 0x008fc400078e0202 */
[----:B------:R-:W5:Y:S01]  /*01e0*/  LDG.E.EL R11, desc[UR4][R10.64] ;  /* 0x000000040a0b7981 */ /* 0x000f62000c2e1900 */
[----:B0-----:R-:W0:Y:S03]  /*01f0*/  LDC.64 R8, c[0x0][0x240] ;  /* 0x00009000ff087b82 */ /* 0x001e260000000a00 */
[----:B------:R-:W3:Y:S01]  /*0200*/  LDG.E.64 R2, desc[UR4][R2.64] ;  /* 0x0000000402027981 */ /* 0x000ee2000c1e1b00 */
[----:B-1----:R-:W-:Y:S01]  /*0210*/  HFMA2.MMA R13, -RZ, RZ, 1.625, 0 ;  /* 0x3e800000ff0d7435 */ /* 0x002fe200000001ff */
[----:B0-----:R-:W-:-:S04]  /*0220*/  IMAD.WIDE R8, R0, 0x4, R8 ;  /* 0x0000000400087825 */ /* 0x001fc800078e0208 */
[----:B--2---:R-:W-:-:S04]  /*0230*/  FADD R4, R4, 9.9999997473787516356e-06 ;  /* 0x3727c5ac04047421 */ /* 0x004fc80000000000 */
[----:B------:R-:W0:Y:S02]  /*0240*/  MUFU.SQRT R14, R4 ;  /* 0x00000004000e7308 */ /* 0x000e240000002000 */
[C---:B0-----:R-:W-:Y:S02]  /*0250*/  FSETP.GT.AND P0, PT, R14.reuse, 8.50705917302346158658e+37, PT ;  /* 0x7e8000000e00780b */ /* 0x041fe40003f04000 */
[----:B------:R-:W-:-:S11]  /*0260*/  FSETP.GEU.AND P1, PT, R14, 1.175494350822287508e-38, PT ;  /* 0x008000000e00780b */ /* 0x000fd60003f2e000 */
[----:B------:R-:W-:-:S04]  /*0270*/  @P0 FMUL R14, R14, 0.25 ;  /* 0x3e8000000e0e0820 */ /* 0x000fc80000400000 */
[----:B------:R-:W-:-:S06]  /*0280*/  @!P1 FMUL R14, R14, 16777216 ;  /* 0x4b8000000e0e9820 */ /* 0x000fcc0000400000 */
[----:B------:R-:W0:Y:S01]  /*0290*/  MUFU.RCP R14, R14 ;  /* 0x0000000e000e7308 */ /* 0x000e220000001000 */
[----:B------:R-:W-:Y:S01]  /*02a0*/  FSEL R13, R13, 1, P0 ;  /* 0x3f8000000d0d7808 */ /* 0x000fe20000000000 */
[----:B----4-:R-:W-:-:S04]  /*02b0*/  FADD R7, R7, -R5 ;  /* 0x8000000507077221 */ /* 0x010fc80000000000 */
[----:B------:R-:W-:Y:S01]  /*02c0*/  @!P1 FMUL R13, R13, 16777216 ;  /* 0x4b8000000d0d9820 */ /* 0x000fe20000400000 */
[----:B------:R-:W-:-:S03]  /*02d0*/  FADD R6, R6, -R5 ;  /* 0x8000000506067221 */ /* 0x000fc60000000000 */
[----:B0-----:R-:W-:-:S04]  /*02e0*/  FMUL R13, R14, R13 ;  /* 0x0000000d0e0d7220 */ /* 0x001fc80000400000 */
[-C--:B------:R-:W-:Y:S01]  /*02f0*/  FMUL R7, R7, R13.reuse ;  /* 0x0000000d07077220 */ /* 0x080fe20000400000 */
[----:B------:R-:W-:-:S03]  /*0300*/  FMUL R6, R6, R13 ;  /* 0x0000000d06067220 */ /* 0x000fc60000400000 */
[C-C-:B-----5:R-:W-:Y:S01]  /*0310*/  FFMA R4, R12.reuse, R7, R11.reuse ;  /* 0x000000070c047223 */ /* 0x160fe2000000000b */
[----:B------:R-:W-:-:S04]  /*0320*/  FFMA R11, R12, R6, R11 ;  /* 0x000000060c0b7223 */ /* 0x000fc8000000000b */
[----:B---3--:R-:W-:Y:S01]  /*0330*/  FSETP.GEU.AND P1, PT, R4, -R3, PT ;  /* 0x800000030400720b */ /* 0x008fe20003f2e000 */
[----:B------:R-:W-:Y:S01]  /*0340*/  FADD R4, R3, R4 ;  /* 0x0000000403047221 */ /* 0x000fe20000000000 */
[----:B------:R-:W-:Y:S01]  /*0350*/  FADD R3, R2, R11 ;  /* 0x0000000b02037221 */ /* 0x000fe20000000000 */
[----:B------:R-:W-:-:S03]  /*0360*/  FSETP.GEU.AND P0, PT, R11, -R2, PT ;  /* 0x800000020b00720b */ /* 0x000fc60003f0e000 */
[----:B------:R-:W-:Y:S02]  /*0370*/  FSEL R5, R4, RZ, P1 ;  /* 0x000000ff04057208 */ /* 0x000fe40000800000 */
[----:B------:R-:W-:-:S05]  /*0380*/  FSEL R4, R3, RZ, P0 ;  /* 0x000000ff03047208 */ /* 0x000fca0000000000 */
[----:B------:R-:W-:Y:S01]  /*0390*/  STG.E.64 desc[UR4][R8.64], R4 ;  /* 0x0000000408007986 */ /* 0x000fe2000c101b04 */
[----:B------:R-:W-:Y:S05]  /*03a0*/  EXIT ;  /* 0x000000000000794d */ /* 0x000fea0003800000 */
.L_x_0:
[----:B------:R-:W-:-:S00]  /*03b0*/  BRA `(.L_x_0) ;  /* 0xfffffffc00fc7947 */ /* 0x000fc0000383ffff */
[----:B------:R-:W-:-:S00]  /*03c0*/  NOP ;  /* 0x0000000000007918 */ /* 0x000fc00000000000 */
        /* <DEDUP_REMOVED lines=11> */
.L_x_1:


//--------------------- .nv.global.init           --------------------------
	.section	.nv.global.init,"aw",@progbits
.nv.global.init:
	.type		_$_str,@object
	.size		_$_str,(_$_str_$_2 - _$_str)
_$_str:
        /*0000*/ 	.byte	0x5f, 0x5f, 0x43, 0x55, 0x44, 0x41, 0x5f, 0x46, 0x54, 0x5a, 0x00
	.type		_$_str_$_2,@object
	.size		_$_str_$_2,(.L_1 - _$_str_$_2)
_$_str_$_2:
        /*000b*/ 	.byte	0x5f, 0x5f, 0x43, 0x55, 0x44, 0x41, 0x5f, 0x50, 0x52, 0x45, 0x43, 0x5f, 0x53, 0x51, 0x52, 0x54
        /*001b*/ 	.byte	0x00
.L_1:


//--------------------- .nv.constant0.triton_poi_fused__native_batch_norm_legit_no_training_add_relu_14 --------------------------
	.section	.nv.constant0.triton_poi_fused__native_batch_norm_legit_no_training_add_relu_14,"a",@progbits
	.sectionflags	@""
	.align	4
.nv.constant0.triton_poi_fused__native_batch_norm_legit_no_training_add_relu_14:
	.zero		588
